//
// Generated by NVIDIA NVVM Compiler
//
// Compiler Build ID: CL-36424714
// Cuda compilation tools, release 13.0, V13.0.88
// Based on NVVM 20.0.0
//

.version 9.0
.target sm_100
.address_size 64

	// .globl	_Z15matrixMulKernelPKfS0_Pfii

.visible .entry _Z15matrixMulKernelPKfS0_Pfii(
	.param .u64 .ptr .align 1 _Z15matrixMulKernelPKfS0_Pfii_param_0,
	.param .u64 .ptr .align 1 _Z15matrixMulKernelPKfS0_Pfii_param_1,
	.param .u64 .ptr .align 1 _Z15matrixMulKernelPKfS0_Pfii_param_2,
	.param .u32 _Z15matrixMulKernelPKfS0_Pfii_param_3,
	.param .u32 _Z15matrixMulKernelPKfS0_Pfii_param_4
)
{
	.reg .pred 	%p<5>;
	.reg .b32 	%r<36>;
	.reg .b32 	%f<70>;
	.reg .b64 	%rd<39>;

	ld.param.u64 	%rd7, [_Z15matrixMulKernelPKfS0_Pfii_param_0];
	ld.param.u64 	%rd8, [_Z15matrixMulKernelPKfS0_Pfii_param_1];
	ld.param.u64 	%rd6, [_Z15matrixMulKernelPKfS0_Pfii_param_2];
	ld.param.u32 	%r14, [_Z15matrixMulKernelPKfS0_Pfii_param_3];
	ld.param.u32 	%r15, [_Z15matrixMulKernelPKfS0_Pfii_param_4];
	cvta.to.global.u64 	%rd1, %rd8;
	cvta.to.global.u64 	%rd2, %rd7;
	mov.u32 	%r16, %ctaid.y;
	mov.u32 	%r17, %ntid.y;
	mov.u32 	%r18, %tid.y;
	mad.lo.s32 	%r1, %r16, %r17, %r18;
	mov.u32 	%r19, %ctaid.x;
	mov.u32 	%r20, %ntid.x;
	mov.u32 	%r21, %tid.x;
	mad.lo.s32 	%r2, %r19, %r20, %r21;
	setp.lt.s32 	%p1, %r14, 1;
	mov.f32 	%f67, 0f00000000;
	@%p1 bra 	$L__BB0_6;
	mul.lo.s32 	%r3, %r14, %r1;
	add.s32 	%r23, %r14, -1;
	mul.hi.u32 	%r24, %r23, -1431655765;
	shr.u32 	%r4, %r24, 2;
	setp.lt.u32 	%p2, %r14, 7;
	mov.f32 	%f67, 0f00000000;
	mov.b32 	%r35, 0;
	@%p2 bra 	$L__BB0_4;
	add.s32 	%r26, %r4, 1;
	mul.lo.s32 	%r5, %r15, 12;
	and.b32  	%r27, %r26, 2147483646;
	neg.s32 	%r32, %r27;
	mul.wide.u32 	%rd9, %r3, 4;
	add.s64 	%rd10, %rd9, %rd2;
	add.s64 	%rd38, %rd10, 24;
	mov.f32 	%f67, 0f00000000;
	mov.b32 	%r35, 0;
	mul.wide.s32 	%rd13, %r15, 4;
	mov.u32 	%r33, %r2;
$L__BB0_3:
	ld.global.f32 	%f11, [%rd38+-24];
	mul.wide.s32 	%rd11, %r33, 4;
	add.s64 	%rd12, %rd1, %rd11;
	ld.global.f32 	%f12, [%rd12];
	ld.global.f32 	%f13, [%rd38+-20];
	add.s64 	%rd14, %rd12, %rd13;
	ld.global.f32 	%f14, [%rd14];
	mul.f32 	%f15, %f13, %f14;
	fma.rn.f32 	%f16, %f11, %f12, %f15;
	ld.global.f32 	%f17, [%rd38+-16];
	add.s64 	%rd15, %rd14, %rd13;
	ld.global.f32 	%f18, [%rd15];
	fma.rn.f32 	%f19, %f17, %f18, %f16;
	ld.global.f32 	%f20, [%rd38+-12];
	add.s64 	%rd16, %rd15, %rd13;
	ld.global.f32 	%f21, [%rd16];
	fma.rn.f32 	%f22, %f20, %f21, %f19;
	ld.global.f32 	%f23, [%rd38+-8];
	add.s64 	%rd17, %rd16, %rd13;
	ld.global.f32 	%f24, [%rd17];
	fma.rn.f32 	%f25, %f23, %f24, %f22;
	ld.global.f32 	%f26, [%rd38+-4];
	add.s64 	%rd18, %rd17, %rd13;
	ld.global.f32 	%f27, [%rd18];
	fma.rn.f32 	%f28, %f26, %f27, %f25;
	add.f32 	%f29, %f67, %f28;
	ld.global.f32 	%f30, [%rd38];
	add.s64 	%rd19, %rd18, %rd13;
	ld.global.f32 	%f31, [%rd19];
	ld.global.f32 	%f32, [%rd38+4];
	add.s64 	%rd20, %rd19, %rd13;
	ld.global.f32 	%f33, [%rd20];
	mul.f32 	%f34, %f32, %f33;
	fma.rn.f32 	%f35, %f30, %f31, %f34;
	ld.global.f32 	%f36, [%rd38+8];
	add.s64 	%rd21, %rd20, %rd13;
	ld.global.f32 	%f37, [%rd21];
	fma.rn.f32 	%f38, %f36, %f37, %f35;
	ld.global.f32 	%f39, [%rd38+12];
	add.s64 	%rd22, %rd21, %rd13;
	ld.global.f32 	%f40, [%rd22];
	fma.rn.f32 	%f41, %f39, %f40, %f38;
	ld.global.f32 	%f42, [%rd38+16];
	add.s64 	%rd23, %rd22, %rd13;
	ld.global.f32 	%f43, [%rd23];
	fma.rn.f32 	%f44, %f42, %f43, %f41;
	ld.global.f32 	%f45, [%rd38+20];
	add.s64 	%rd24, %rd23, %rd13;
	ld.global.f32 	%f46, [%rd24];
	fma.rn.f32 	%f47, %f45, %f46, %f44;
	add.f32 	%f67, %f29, %f47;
	add.s32 	%r35, %r35, 12;
	add.s32 	%r33, %r33, %r5;
	add.s32 	%r32, %r32, 2;
	add.s64 	%rd38, %rd38, 48;
	setp.ne.s32 	%p3, %r32, 0;
	@%p3 bra 	$L__BB0_3;
$L__BB0_4:
	and.b32  	%r28, %r4, 1;
	setp.eq.b32 	%p4, %r28, 1;
	@%p4 bra 	$L__BB0_6;
	add.s32 	%r29, %r35, %r3;
	mad.lo.s32 	%r30, %r35, %r15, %r2;
	mul.wide.u32 	%rd25, %r29, 4;
	add.s64 	%rd26, %rd2, %rd25;
	ld.global.f32 	%f48, [%rd26];
	mul.wide.s32 	%rd27, %r30, 4;
	add.s64 	%rd28, %rd1, %rd27;
	ld.global.f32 	%f49, [%rd28];
	ld.global.f32 	%f50, [%rd26+4];
	mul.wide.s32 	%rd29, %r15, 4;
	add.s64 	%rd30, %rd28, %rd29;
	ld.global.f32 	%f51, [%rd30];
	mul.f32 	%f52, %f50, %f51;
	fma.rn.f32 	%f53, %f48, %f49, %f52;
	ld.global.f32 	%f54, [%rd26+8];
	add.s64 	%rd31, %rd30, %rd29;
	ld.global.f32 	%f55, [%rd31];
	fma.rn.f32 	%f56, %f54, %f55, %f53;
	ld.global.f32 	%f57, [%rd26+12];
	add.s64 	%rd32, %rd31, %rd29;
	ld.global.f32 	%f58, [%rd32];
	fma.rn.f32 	%f59, %f57, %f58, %f56;
	ld.global.f32 	%f60, [%rd26+16];
	add.s64 	%rd33, %rd32, %rd29;
	ld.global.f32 	%f61, [%rd33];
	fma.rn.f32 	%f62, %f60, %f61, %f59;
	ld.global.f32 	%f63, [%rd26+20];
	add.s64 	%rd34, %rd33, %rd29;
	ld.global.f32 	%f64, [%rd34];
	fma.rn.f32 	%f65, %f63, %f64, %f62;
	add.f32 	%f67, %f67, %f65;
$L__BB0_6:
	cvta.to.global.u64 	%rd35, %rd6;
	mad.lo.s32 	%r31, %r15, %r1, %r2;
	mul.wide.s32 	%rd36, %r31, 4;
	add.s64 	%rd37, %rd35, %rd36;
	st.global.f32 	[%rd37], %f67;
	ret;

}


// ===== COMPILED SASS (sm_100) =====

	.target	sm_100

	.elftype	@"ET_EXEC"


//--------------------- .note.nv.tkinfo           --------------------------
	.section	.note.nv.tkinfo,"",@"SHT_NOTE"
	.sectionflags	@"SHF_NOTE_NV_TKINFO"
	.tkinfo
        /*0018*/ 	.word	0x00000002
        /*0030*/ 	.string	""
        /*0030*/ 	.string	"ptxas"
        /*0030*/ 	.string	"Cuda compilation tools, release 13.0, V13.0.88"
        /*0030*/ 	.string	"Build cuda_13.0.r13.0/compiler.36424714_0"
        /*0030*/ 	.string	"-arch sm_100 -m 64 "



//--------------------- .note.nv.cuinfo           --------------------------
	.section	.note.nv.cuinfo,"",@"SHT_NOTE"
	.sectionflags	@"SHF_NOTE_NV_CUINFO"
        /*0018*/ 	.short	0x0002
        /*001a*/ 	.short	0x0064
        /*001c*/ 	.short	0x0082
	.zero		2


//--------------------- .nv.info                  --------------------------
	.section	.nv.info,"",@"SHT_CUDA_INFO"
	.align	4


	//----- nvinfo : EIATTR_REGCOUNT
	.align		4
        /*0000*/ 	.byte	0x04, 0x2f
        /*0002*/ 	.short	(.L_1 - .L_0)
	.align		4
.L_0:
        /*0004*/ 	.word	index@(_Z15matrixMulKernelPKfS0_Pfii)
        /*0008*/ 	.word	0x00000020


	//----- nvinfo : EIATTR_FRAME_SIZE
	.align		4
.L_1:
        /*000c*/ 	.byte	0x04, 0x11
        /*000e*/ 	.short	(.L_3 - .L_2)
	.align		4
.L_2:
        /*0010*/ 	.word	index@(_Z15matrixMulKernelPKfS0_Pfii)
        /*0014*/ 	.word	0x00000000


	//----- nvinfo : EIATTR_MIN_STACK_SIZE
	.align		4
.L_3:
        /*0018*/ 	.byte	0x04, 0x12
        /*001a*/ 	.short	(.L_5 - .L_4)
	.align		4
.L_4:
        /*001c*/ 	.word	index@(_Z15matrixMulKernelPKfS0_Pfii)
        /*0020*/ 	.word	0x00000000
.L_5:


//--------------------- .nv.compat                --------------------------
	.section	.nv.compat,"",@"SHT_CUDA_COMPAT_INFO"
	.align	4
        /*0000*/ 	.byte	0x02, 0x09, 0x00, 0x00, 0x02, 0x02, 0x01, 0x00, 0x02, 0x05, 0x05, 0x00, 0x03, 0x07, 0x01, 0x01
        /*0010*/ 	.byte	0x02, 0x03, 0x00, 0x00, 0x02, 0x06, 0x01, 0x00, 0x04, 0x0b, 0x08, 0x00, 0x09, 0x00, 0x00, 0x00
        /*0020*/ 	.byte	0x00, 0x00, 0x00, 0x00


//--------------------- .nv.info._Z15matrixMulKernelPKfS0_Pfii --------------------------
	.section	.nv.info._Z15matrixMulKernelPKfS0_Pfii,"",@"SHT_CUDA_INFO"
	.sectionflags	@""
	.align	4


	//----- nvinfo : EIATTR_CUDA_API_VERSION
	.align		4
        /*0000*/ 	.byte	0x04, 0x37
        /*0002*/ 	.short	(.L_7 - .L_6)
.L_6:
        /*0004*/ 	.word	0x00000082


	//----- nvinfo : EIATTR_KPARAM_INFO
	.align		4
.L_7:
        /*0008*/ 	.byte	0x04, 0x17
        /*000a*/ 	.short	(.L_9 - .L_8)
.L_8:
        /*000c*/ 	.word	0x00000000
        /*0010*/ 	.short	0x0004
        /*0012*/ 	.short	0x001c
        /*0014*/ 	.byte	0x00, 0xf0, 0x11, 0x00


	//----- nvinfo : EIATTR_KPARAM_INFO
	.align		4
.L_9:
        /*0018*/ 	.byte	0x04, 0x17
        /*001a*/ 	.short	(.L_11 - .L_10)
.L_10:
        /*001c*/ 	.word	0x00000000
        /*0020*/ 	.short	0x0003
        /*0022*/ 	.short	0x0018
        /*0024*/ 	.byte	0x00, 0xf0, 0x11, 0x00


	//----- nvinfo : EIATTR_KPARAM_INFO
	.align		4
.L_11:
        /*0028*/ 	.byte	0x04, 0x17
        /*002a*/ 	.short	(.L_13 - .L_12)
.L_12:
        /*002c*/ 	.word	0x00000000
        /*0030*/ 	.short	0x0002
        /*0032*/ 	.short	0x0010
        /*0034*/ 	.byte	0x00, 0xf5, 0x21, 0x00


	//----- nvinfo : EIATTR_KPARAM_INFO
	.align		4
.L_13:
        /*0038*/ 	.byte	0x04, 0x17
        /*003a*/ 	.short	(.L_15 - .L_14)
.L_14:
        /*003c*/ 	.word	0x00000000
        /*0040*/ 	.short	0x0001
        /*0042*/ 	.short	0x0008
        /*0044*/ 	.byte	0x00, 0xf5, 0x21, 0x00


	//----- nvinfo : EIATTR_KPARAM_INFO
	.align		4
.L_15:
        /*0048*/ 	.byte	0x04, 0x17
        /*004a*/ 	.short	(.L_17 - .L_16)
.L_16:
        /*004c*/ 	.word	0x00000000
        /*0050*/ 	.short	0x0000
        /*0052*/ 	.short	0x0000
        /*0054*/ 	.byte	0x00, 0xf5, 0x21, 0x00


	//----- nvinfo : EIATTR_SPARSE_MMA_MASK
	.align		4
.L_17:
        /*0058*/ 	.byte	0x03, 0x50
        /*005a*/ 	.short	0x0000


	//----- nvinfo : EIATTR_MAXREG_COUNT
	.align		4
        /*005c*/ 	.byte	0x03, 0x1b
        /*005e*/ 	.short	0x00ff


	//----- nvinfo : EIATTR_MERCURY_ISA_VERSION
	.align		4
        /*0060*/ 	.byte	0x03, 0x5f
        /*0062*/ 	.short	0x0101


	//----- nvinfo : EIATTR_VRC_CTA_INIT_COUNT
	.align		4
        /*0064*/ 	.byte	0x02, 0x4a
	.zero		1
	.zero		1


	//----- nvinfo : EIATTR_EXIT_INSTR_OFFSETS
	.align		4
        /*0068*/ 	.byte	0x04, 0x1c
        /*006a*/ 	.short	(.L_19 - .L_18)


	//   ....[0]....
.L_18:
        /*006c*/ 	.word	0x00000820


	//----- nvinfo : EIATTR_CBANK_PARAM_SIZE
	.align		4
.L_19:
        /*0070*/ 	.byte	0x03, 0x19
        /*0072*/ 	.short	0x0020


	//----- nvinfo : EIATTR_PARAM_CBANK
	.align		4
        /*0074*/ 	.byte	0x04, 0x0a
        /*0076*/ 	.short	(.L_21 - .L_20)
	.align		4
.L_20:
        /*0078*/ 	.word	index@(.nv.constant0._Z15matrixMulKernelPKfS0_Pfii)
        /*007c*/ 	.short	0x0380
        /*007e*/ 	.short	0x0020


	//----- nvinfo : EIATTR_SW_WAR
	.align		4
.L_21:
        /*0080*/ 	.byte	0x04, 0x36
        /*0082*/ 	.short	(.L_23 - .L_22)
.L_22:
        /*0084*/ 	.word	0x00000008
.L_23:


//--------------------- .nv.callgraph             --------------------------
	.section	.nv.callgraph,"",@"SHT_CUDA_CALLGRAPH"
	.align	4
	.sectionentsize	8
	.align		4
        /*0000*/ 	.word	0x00000000
	.align		4
        /*0004*/ 	.word	0xffffffff
	.align		4
        /*0008*/ 	.word	0x00000000
	.align		4
        /*000c*/ 	.word	0xfffffffe
	.align		4
        /*0010*/ 	.word	0x00000000
	.align		4
        /*0014*/ 	.word	0xfffffffd
	.align		4
        /*0018*/ 	.word	0x00000000
	.align		4
        /*001c*/ 	.word	0xfffffffc


//--------------------- .text._Z15matrixMulKernelPKfS0_Pfii --------------------------
	.section	.text._Z15matrixMulKernelPKfS0_Pfii,"ax",@progbits
	.align	128
        .global         _Z15matrixMulKernelPKfS0_Pfii
        .type           _Z15matrixMulKernelPKfS0_Pfii,@function
        .size           _Z15matrixMulKernelPKfS0_Pfii,(.L_x_4 - _Z15matrixMulKernelPKfS0_Pfii)
        .other          _Z15matrixMulKernelPKfS0_Pfii,@"STO_CUDA_ENTRY STV_DEFAULT"
_Z15matrixMulKernelPKfS0_Pfii:
.text._Z15matrixMulKernelPKfS0_Pfii:
[----:B------:R-:W-:Y:S01]  /*0000*/  LDC R1, c[0x0][0x37c] ;  /* 0x0000df00ff017b82 */ /* 0x000fe20000000800 */
[----:B------:R-:W0:Y:S01]  /*0010*/  S2R R3, SR_TID.Y ;  /* 0x0000000000037919 */ /* 0x000e220000002200 */
[----:B------:R-:W1:Y:S06]  /*0020*/  LDCU UR8, c[0x0][0x398] ;  /* 0x00007300ff0877ac */ /* 0x000e6c0008000800 */
[----:B------:R-:W0:Y:S01]  /*0030*/  LDC R0, c[0x0][0x364] ;  /* 0x0000d900ff007b82 */ /* 0x000e220000000800 */
[----:B------:R-:W-:Y:S01]  /*0040*/  HFMA2 R18, -RZ, RZ, 0, 0 ;  /* 0x00000000ff127431 */ /* 0x000fe200000001ff */
[----:B------:R-:W2:Y:S01]  /*0050*/  S2R R2, SR_TID.X ;  /* 0x0000000000027919 */ /* 0x000ea20000002100 */
[----:B------:R-:W3:Y:S05]  /*0060*/  LDCU.64 UR6, c[0x0][0x358] ;  /* 0x00006b00ff0677ac */ /* 0x000eea0008000a00 */
[----:B------:R-:W0:Y:S08]  /*0070*/  S2UR UR4, SR_CTAID.Y ;  /* 0x00000000000479c3 */ /* 0x000e300000002600 */
[----:B------:R-:W2:Y:S01]  /*0080*/  S2UR UR5, SR_CTAID.X ;  /* 0x00000000000579c3 */ /* 0x000ea20000002500 */
[----:B-1----:R-:W-:-:S07]  /*0090*/  UISETP.GE.AND UP0, UPT, UR8, 0x1, UPT ;  /* 0x000000010800788c */ /* 0x002fce000bf06270 */
[----:B------:R-:W2:Y:S01]  /*00a0*/  LDC R17, c[0x0][0x360] ;  /* 0x0000d800ff117b82 */ /* 0x000ea20000000800 */
[----:B0-----:R-:W-:Y:S02]  /*00b0*/  IMAD R0, R0, UR4, R3 ;  /* 0x0000000400007c24 */ /* 0x001fe4000f8e0203 */
[----:B--2---:R-:W-:Y:S01]  /*00c0*/  IMAD R17, R17, UR5, R2 ;  /* 0x0000000511117c24 */ /* 0x004fe2000f8e0202 */
[----:B---3--:R-:W-:Y:S06]  /*00d0*/  BRA.U !UP0, `(.L_x_0) ;  /* 0x0000000508bc7547 */ /* 0x008fec000b800000 */
[----:B------:R-:W-:Y:S02]  /*00e0*/  UIADD3 UR4, UPT, UPT, UR8, -0x1, URZ ;  /* 0xffffffff08047890 */ /* 0x000fe4000fffe0ff */
[----:B------:R-:W-:Y:S01]  /*00f0*/  IMAD R16, R0, UR8, RZ ;  /* 0x0000000800107c24 */ /* 0x000fe2000f8e02ff */
[----:B------:R-:W-:Y:S01]  /*0100*/  UISETP.GE.U32.AND UP1, UPT, UR8, 0x7, UPT ;  /* 0x000000070800788c */ /* 0x000fe2000bf26070 */
[----:B------:R-:W-:Y:S01]  /*0110*/  MOV R18, RZ ;  /* 0x000000ff00127202 */ /* 0x000fe20000000f00 */
[----:B------:R-:W-:-:S04]  /*0120*/  UIMAD.WIDE.U32 UR4, UR4, -0x55555555, URZ ;  /* 0xaaaaaaab040478a5 */ /* 0x000fc8000f8e00ff */
[----:B------:R-:W-:-:S04]  /*0130*/  USHF.R.U32.HI UR5, URZ, 0x2, UR5 ;  /* 0x00000002ff057899 */ /* 0x000fc80008011605 */
[----:B------:R-:W-:-:S04]  /*0140*/  ULOP3.LUT UR4, UR5, 0x1, URZ, 0xc0, !UPT ;  /* 0x0000000105047892 */ /* 0x000fc8000f8ec0ff */
[----:B------:R-:W-:-:S03]  /*0150*/  UISETP.NE.U32.AND UP0, UPT, UR4, 0x1, UPT ;  /* 0x000000010400788c */ /* 0x000fc6000bf05070 */
[----:B------:R-:W-:Y:S01]  /*0160*/  UMOV UR4, URZ ;  /* 0x000000ff00047c82 */ /* 0x000fe20008000000 */
[----:B------:R-:W-:Y:S07]  /*0170*/  BRA.U !UP1, `(.L_x_1) ;  /* 0x0000000509147547 */ /* 0x000fee000b800000 */
[----:B------:R-:W0:Y:S01]  /*0180*/  LDC.64 R2, c[0x0][0x380] ;  /* 0x0000e000ff027b82 */ /* 0x000e220000000a00 */
[----:B------:R-:W-:Y:S01]  /*0190*/  UIADD3 UR5, UPT, UPT, UR5, 0x1, URZ ;  /* 0x0000000105057890 */ /* 0x000fe2000fffe0ff */
[----:B------:R-:W-:Y:S01]  /*01a0*/  MOV R18, RZ ;  /* 0x000000ff00127202 */ /* 0x000fe20000000f00 */
[----:B------:R-:W-:Y:S01]  /*01b0*/  UMOV UR4, URZ ;  /* 0x000000ff00047c82 */ /* 0x000fe20008000000 */
[----:B------:R-:W-:Y:S01]  /*01c0*/  MOV R19, R17 ;  /* 0x0000001100137202 */ /* 0x000fe20000000f00 */
[----:B------:R-:W-:-:S04]  /*01d0*/  ULOP3.LUT UR5, UR5, 0x7ffffffe, URZ, 0xc0, !UPT ;  /* 0x7ffffffe05057892 */ /* 0x000fc8000f8ec0ff */
[----:B------:R-:W-:Y:S01]  /*01e0*/  UIADD3 UR5, UPT, UPT, -UR5, URZ, URZ ;  /* 0x000000ff05057290 */ /* 0x000fe2000fffe1ff */
[----:B0-----:R-:W-:-:S03]  /*01f0*/  IMAD.WIDE.U32 R2, R16, 0x4, R2 ;  /* 0x0000000410027825 */ /* 0x001fc600078e0002 */
[----:B------:R-:W-:-:S04]  /*0200*/  IADD3 R2, P0, PT, R2, 0x18, RZ ;  /* 0x0000001802027810 */ /* 0x000fc80007f1e0ff */
[----:B------:R-:W-:-:S09]  /*0210*/  IADD3.X R3, PT, PT, RZ, R3, RZ, P0, !PT ;  /* 0x00000003ff037210 */ /* 0x000fd200007fe4ff */
.L_x_2:
[----:B------:R-:W0:Y:S01]  /*0220*/  LDC.64 R26, c[0x0][0x388] ;  /* 0x0000e200ff1a7b82 */ /* 0x000e220000000a00 */
[----:B------:R-:W2:Y:S04]  /*0230*/  LDG.E R14, desc[UR6][R2.64+-0x14] ;  /* 0xffffec06020e7981 */ /* 0x000ea8000c1e1900 */
[----:B------:R-:W3:Y:S03]  /*0240*/  LDG.E R24, desc[UR6][R2.64+-0x18] ;  /* 0xffffe80602187981 */ /* 0x000ee6000c1e1900 */
[----:B------:R-:W1:Y:S01]  /*0250*/  LDC R21, c[0x0][0x39c] ;  /* 0x0000e700ff157b82 */ /* 0x000e620000000800 */
[----:B------:R-:W4:Y:S04]  /*0260*/  LDG.E R23, desc[UR6][R2.64+-0x10] ;  /* 0xfffff00602177981 */ /* 0x000f28000c1e1900 */
[----:B------:R-:W5:Y:S01]  /*0270*/  LDG.E R22, desc[UR6][R2.64+0x4] ;  /* 0x0000040602167981 */ /* 0x000f62000c1e1900 */
[----:B0-----:R-:W-:-:S04]  /*0280*/  IMAD.WIDE R26, R19, 0x4, R26 ;  /* 0x00000004131a7825 */ /* 0x001fc800078e021a */
[C---:B-1----:R-:W-:Y:S02]  /*0290*/  IMAD.WIDE R28, R21.reuse, 0x4, R26 ;  /* 0x00000004151c7825 */ /* 0x042fe400078e021a */
[----:B------:R-:W3:Y:S02]  /*02a0*/  LDG.E R27, desc[UR6][R26.64] ;  /* 0x000000061a1b7981 */ /* 0x000ee4000c1e1900 */
[C---:B------:R-:W-:Y:S02]  /*02b0*/  IMAD.WIDE R10, R21.reuse, 0x4, R28 ;  /* 0x00000004150a7825 */ /* 0x040fe400078e021c */
[----:B------:R-:W2:Y:S04]  /*02c0*/  LDG.E R15, desc[UR6][R28.64] ;  /* 0x000000061c0f7981 */ /* 0x000ea8000c1e1900 */
[----:B------:R0:W4:Y:S01]  /*02d0*/  LDG.E R20, desc[UR6][R10.64] ;  /* 0x000000060a147981 */ /* 0x000122000c1e1900 */
[----:B------:R-:W-:-:S03]  /*02e0*/  IMAD.WIDE R12, R21, 0x4, R10 ;  /* 0x00000004150c7825 */ /* 0x000fc600078e020a */
[----:B------:R-:W5:Y:S01]  /*02f0*/  LDG.E R29, desc[UR6][R2.64] ;  /* 0x00000006021d7981 */ /* 0x000f62000c1e1900 */
[----:B------:R-:W-:-:S03]  /*0300*/  IMAD.WIDE R4, R21, 0x4, R12 ;  /* 0x0000000415047825 */ /* 0x000fc600078e020c */
[----:B------:R2:W5:Y:S01]  /*0310*/  LDG.E R12, desc[UR6][R12.64] ;  /* 0x000000060c0c7981 */ /* 0x000562000c1e1900 */
[----:B------:R-:W-:-:S03]  /*0320*/  IMAD.WIDE R8, R21, 0x4, R4 ;  /* 0x0000000415087825 */ /* 0x000fc600078e0204 */
[----:B------:R-:W5:Y:S01]  /*0330*/  LDG.E R4, desc[UR6][R4.64] ;  /* 0x0000000604047981 */ /* 0x000f62000c1e1900 */
[----:B------:R-:W-:-:S03]  /*0340*/  IMAD.WIDE R6, R21, 0x4, R8 ;  /* 0x0000000415067825 */ /* 0x000fc600078e0208 */
[----:B------:R-:W5:Y:S01]  /*0350*/  LDG.E R8, desc[UR6][R8.64] ;  /* 0x0000000608087981 */ /* 0x000f62000c1e1900 */
[----:B0-----:R-:W-:-:S03]  /*0360*/  IMAD.WIDE R10, R21, 0x4, R6 ;  /* 0x00000004150a7825 */ /* 0x001fc600078e0206 */
[----:B------:R3:W5:Y:S04]  /*0370*/  LDG.E R28, desc[UR6][R6.64] ;  /* 0x00000006061c7981 */ /* 0x000768000c1e1900 */
[----:B------:R0:W5:Y:S04]  /*0380*/  LDG.E R25, desc[UR6][R10.64] ;  /* 0x000000060a197981 */ /* 0x000168000c1e1900 */
[----:B------:R-:W5:Y:S01]  /*0390*/  LDG.E R5, desc[UR6][R2.64+-0x8] ;  /* 0xfffff80602057981 */ /* 0x000f62000c1e1900 */
[----:B--2---:R-:W-:Y:S01]  /*03a0*/  FMUL R13, R14, R15 ;  /* 0x0000000f0e0d7220 */ /* 0x004fe20000400000 */
[----:B------:R-:W-:-:S04]  /*03b0*/  IMAD.WIDE R14, R21, 0x4, R10 ;  /* 0x00000004150e7825 */ /* 0x000fc800078e020a */
[----:B---3--:R-:W-:Y:S02]  /*03c0*/  FFMA R6, R24, R27, R13 ;  /* 0x0000001b18067223 */ /* 0x008fe4000000000d */
[----:B------:R-:W2:Y:S01]  /*03d0*/  LDG.E R24, desc[UR6][R14.64] ;  /* 0x000000060e187981 */ /* 0x000ea2000c1e1900 */
[----:B------:R-:W-:-:S04]  /*03e0*/  IMAD.WIDE R26, R21, 0x4, R14 ;  /* 0x00000004151a7825 */ /* 0x000fc800078e020e */
[----:B----4-:R-:W-:Y:S02]  /*03f0*/  FFMA R23, R23, R20, R6 ;  /* 0x0000001417177223 */ /* 0x010fe40000000006 */
[----:B------:R-:W2:Y:S01]  /*0400*/  LDG.E R20, desc[UR6][R2.64+0x8] ;  /* 0x0000080602147981 */ /* 0x000ea2000c1e1900 */
[----:B0-----:R-:W-:-:S03]  /*0410*/  IMAD.WIDE R10, R21, 0x4, R26 ;  /* 0x00000004150a7825 */ /* 0x001fc600078e021a */
[----:B------:R-:W3:Y:S04]  /*0420*/  LDG.E R13, desc[UR6][R26.64] ;  /* 0x000000061a0d7981 */ /* 0x000ee8000c1e1900 */
[----:B------:R-:W4:Y:S01]  /*0430*/  LDG.E R14, desc[UR6][R2.64+-0xc] ;  /* 0xfffff406020e7981 */ /* 0x000f22000c1e1900 */
[----:B------:R-:W-:-:S03]  /*0440*/  IMAD.WIDE R6, R21, 0x4, R10 ;  /* 0x0000000415067825 */ /* 0x000fc600078e020a */
[----:B------:R-:W3:Y:S04]  /*0450*/  LDG.E R9, desc[UR6][R10.64] ;  /* 0x000000060a097981 */ /* 0x000ee8000c1e1900 */
[----:B------:R-:W3:Y:S04]  /*0460*/  LDG.E R15, desc[UR6][R2.64+-0x4] ;  /* 0xfffffc06020f7981 */ /* 0x000ee8000c1e1900 */
[----:B------:R-:W3:Y:S01]  /*0470*/  LDG.E R7, desc[UR6][R6.64] ;  /* 0x0000000606077981 */ /* 0x000ee2000c1e1900 */
[----:B-----5:R-:W-:-:S03]  /*0480*/  FMUL R22, R22, R25 ;  /* 0x0000001916167220 */ /* 0x020fc60000400000 */
[----:B------:R-:W5:Y:S04]  /*0490*/  LDG.E R10, desc[UR6][R2.64+0x10] ;  /* 0x00001006020a7981 */ /* 0x000f68000c1e1900 */
[----:B------:R-:W5:Y:S04]  /*04a0*/  LDG.E R25, desc[UR6][R2.64+0xc] ;  /* 0x00000c0602197981 */ /* 0x000f68000c1e1900 */
[----:B------:R0:W5:Y:S01]  /*04b0*/  LDG.E R6, desc[UR6][R2.64+0x14] ;  /* 0x0000140602067981 */ /* 0x000162000c1e1900 */
[----:B------:R-:W-:Y:S01]  /*04c0*/  FFMA R29, R29, R28, R22 ;  /* 0x0000001c1d1d7223 */ /* 0x000fe20000000016 */
[----:B------:R-:W-:-:S04]  /*04d0*/  UIADD3 UR5, UPT, UPT, UR5, 0x2, URZ ;  /* 0x0000000205057890 */ /* 0x000fc8000fffe0ff */
[----:B------:R-:W-:Y:S01]  /*04e0*/  UISETP.NE.AND UP1, UPT, UR5, URZ, UPT ;  /* 0x000000ff0500728c */ /* 0x000fe2000bf25270 */
[----:B0-----:R-:W-:Y:S01]  /*04f0*/  IADD3 R2, P0, PT, R2, 0x30, RZ ;  /* 0x0000003002027810 */ /* 0x001fe20007f1e0ff */
[----:B------:R-:W-:-:S03]  /*0500*/  IMAD R19, R21, 0xc, R19 ;  /* 0x0000000c15137824 */ /* 0x000fc600078e0213 */
[----:B------:R-:W-:Y:S01]  /*0510*/  IADD3.X R3, PT, PT, RZ, R3, RZ, P0, !PT ;  /* 0x00000003ff037210 */ /* 0x000fe200007fe4ff */
[----:B------:R-:W-:Y:S01]  /*0520*/  UIADD3 UR4, UPT, UPT, UR4, 0xc, URZ ;  /* 0x0000000c04047890 */ /* 0x000fe2000fffe0ff */
[----:B--2---:R-:W-:Y:S01]  /*0530*/  FFMA R20, R20, R24, R29 ;  /* 0x0000001814147223 */ /* 0x004fe2000000001d */
[----:B----4-:R-:W-:-:S04]  /*0540*/  FFMA R12, R14, R12, R23 ;  /* 0x0000000c0e0c7223 */ /* 0x010fc80000000017 */
[----:B------:R-:W-:-:S04]  /*0550*/  FFMA R4, R5, R4, R12 ;  /* 0x0000000405047223 */ /* 0x000fc8000000000c */
[----:B---3--:R-:W-:-:S04]  /*0560*/  FFMA R15, R15, R8, R4 ;  /* 0x000000080f0f7223 */ /* 0x008fc80000000004 */
[----:B------:R-:W-:Y:S01]  /*0570*/  FADD R15, R15, R18 ;  /* 0x000000120f0f7221 */ /* 0x000fe20000000000 */
[----:B-----5:R-:W-:-:S04]  /*0580*/  FFMA R13, R25, R13, R20 ;  /* 0x0000000d190d7223 */ /* 0x020fc80000000014 */
[----:B------:R-:W-:-:S04]  /*0590*/  FFMA R9, R10, R9, R13 ;  /* 0x000000090a097223 */ /* 0x000fc8000000000d */
[----:B------:R-:W-:-:S04]  /*05a0*/  FFMA R6, R6, R7, R9 ;  /* 0x0000000706067223 */ /* 0x000fc80000000009 */
[----:B------:R-:W-:Y:S01]  /*05b0*/  FADD R18, R15, R6 ;  /* 0x000000060f127221 */ /* 0x000fe20000000000 */
[----:B------:R-:W-:Y:S06]  /*05c0*/  BRA.U UP1, `(.L_x_2) ;  /* 0xfffffffd01147547 */ /* 0x000fec000b83ffff */
.L_x_1:
[----:B------:R-:W-:Y:S05]  /*05d0*/  BRA.U !UP0, `(.L_x_0) ;  /* 0x00000001087c7547 */ /* 0x000fea000b800000 */
[----:B------:R-:W0:Y:S08]  /*05e0*/  LDC R4, c[0x0][0x39c] ;  /* 0x0000e700ff047b82 */ /* 0x000e300000000800 */
[----:B------:R-:W1:Y:S08]  /*05f0*/  LDC.64 R10, c[0x0][0x388] ;  /* 0x0000e200ff0a7b82 */ /* 0x000e700000000a00 */
[----:B------:R-:W2:Y:S01]  /*0600*/  LDC.64 R2, c[0x0][0x380] ;  /* 0x0000e000ff027b82 */ /* 0x000ea20000000a00 */
[----:B0-----:R-:W-:-:S04]  /*0610*/  IMAD R5, R4, UR4, R17 ;  /* 0x0000000404057c24 */ /* 0x001fc8000f8e0211 */
[----:B-1----:R-:W-:Y:S01]  /*0620*/  IMAD.WIDE R10, R5, 0x4, R10 ;  /* 0x00000004050a7825 */ /* 0x002fe200078e020a */
[----:B------:R-:W-:-:S03]  /*0630*/  IADD3 R5, PT, PT, R16, UR4, RZ ;  /* 0x0000000410057c10 */ /* 0x000fc6000fffe0ff */
[----:B------:R-:W-:Y:S02]  /*0640*/  IMAD.WIDE R12, R4, 0x4, R10 ;  /* 0x00000004040c7825 */ /* 0x000fe400078e020a */
[----:B------:R-:W3:Y:S02]  /*0650*/  LDG.E R10, desc[UR6][R10.64] ;  /* 0x000000060a0a7981 */ /* 0x000ee4000c1e1900 */
[----:B--2---:R-:W-:-:S04]  /*0660*/  IMAD.WIDE.U32 R2, R5, 0x4, R2 ;  /* 0x0000000405027825 */ /* 0x004fc800078e0002 */
[C---:B------:R-:W-:Y:S01]  /*0670*/  IMAD.WIDE R14, R4.reuse, 0x4, R12 ;  /* 0x00000004040e7825 */ /* 0x040fe200078e020c */
[----:B------:R-:W2:Y:S04]  /*0680*/  LDG.E R8, desc[UR6][R2.64+0x4] ;  /* 0x0000040602087981 */ /* 0x000ea8000c1e1900 */
[----:B------:R-:W2:Y:S01]  /*0690*/  LDG.E R13, desc[UR6][R12.64] ;  /* 0x000000060c0d7981 */ /* 0x000ea2000c1e1900 */
[----:B------:R-:W-:-:S03]  /*06a0*/  IMAD.WIDE R20, R4, 0x4, R14 ;  /* 0x0000000404147825 */ /* 0x000fc600078e020e */
[----:B------:R-:W3:Y:S01]  /*06b0*/  LDG.E R9, desc[UR6][R2.64] ;  /* 0x0000000602097981 */ /* 0x000ee2000c1e1900 */
[----:B------:R-:W-:-:S03]  /*06c0*/  IMAD.WIDE R6, R4, 0x4, R20 ;  /* 0x0000000404067825 */ /* 0x000fc600078e0214 */
[----:B------:R-:W4:Y:S04]  /*06d0*/  LDG.E R14, desc[UR6][R14.64] ;  /* 0x000000060e0e7981 */ /* 0x000f28000c1e1900 */
[----:B------:R-:W4:Y:S01]  /*06e0*/  LDG.E R19, desc[UR6][R2.64+0x8] ;  /* 0x0000080602137981 */ /* 0x000f22000c1e1900 */
[----:B------:R-:W-:-:S03]  /*06f0*/  IMAD.WIDE R4, R4, 0x4, R6 ;  /* 0x0000000404047825 */ /* 0x000fc600078e0206 */
[----:B------:R-:W5:Y:S04]  /*0700*/  LDG.E R20, desc[UR6][R20.64] ;  /* 0x0000000614147981 */ /* 0x000f68000c1e1900 */
[----:B------:R-:W5:Y:S04]  /*0710*/  LDG.E R23, desc[UR6][R2.64+0xc] ;  /* 0x00000c0602177981 */ /* 0x000f68000c1e1900 */
[----:B------:R-:W5:Y:S04]  /*0720*/  LDG.E R16, desc[UR6][R6.64] ;  /* 0x0000000606107981 */ /* 0x000f68000c1e1900 */
[----:B------:R-:W5:Y:S04]  /*0730*/  LDG.E R25, desc[UR6][R2.64+0x10] ;  /* 0x0000100602197981 */ /* 0x000f68000c1e1900 */
[----:B------:R-:W5:Y:S04]  /*0740*/  LDG.E R11, desc[UR6][R2.64+0x14] ;  /* 0x00001406020b7981 */ /* 0x000f68000c1e1900 */
[----:B------:R-:W5:Y:S01]  /*0750*/  LDG.E R4, desc[UR6][R4.64] ;  /* 0x0000000604047981 */ /* 0x000f62000c1e1900 */
[----:B--2---:R-:W-:-:S04]  /*0760*/  FMUL R8, R8, R13 ;  /* 0x0000000d08087220 */ /* 0x004fc80000400000 */
[----:B---3--:R-:W-:-:S04]  /*0770*/  FFMA R8, R9, R10, R8 ;  /* 0x0000000a09087223 */ /* 0x008fc80000000008 */
[----:B----4-:R-:W-:-:S04]  /*0780*/  FFMA R8, R19, R14, R8 ;  /* 0x0000000e13087223 */ /* 0x010fc80000000008 */
[----:B-----5:R-:W-:-:S04]  /*0790*/  FFMA R8, R23, R20, R8 ;  /* 0x0000001417087223 */ /* 0x020fc80000000008 */
[----:B------:R-:W-:-:S04]  /*07a0*/  FFMA R8, R25, R16, R8 ;  /* 0x0000001019087223 */ /* 0x000fc80000000008 */
[----:B------:R-:W-:-:S04]  /*07b0*/  FFMA R11, R11, R4, R8 ;  /* 0x000000040b0b7223 */ /* 0x000fc80000000008 */
[----:B------:R-:W-:-:S07]  /*07c0*/  FADD R18, R18, R11 ;  /* 0x0000000b12127221 */ /* 0x000fce0000000000 */
.L_x_0:
[----:B------:R-:W0:Y:S01]  /*07d0*/  LDC.64 R2, c[0x0][0x390] ;  /* 0x0000e400ff027b82 */ /* 0x000e220000000a00 */
[----:B------:R-:W1:Y:S02]  /*07e0*/  LDCU UR4, c[0x0][0x39c] ;  /* 0x00007380ff0477ac */ /* 0x000e640008000800 */
[----:B-1----:R-:W-:-:S04]  /*07f0*/  IMAD R17, R0, UR4, R17 ;  /* 0x0000000400117c24 */ /* 0x002fc8000f8e0211 */
[----:B0-----:R-:W-:-:S05]  /*0800*/  IMAD.WIDE R2, R17, 0x4, R2 ;  /* 0x0000000411027825 */ /* 0x001fca00078e0202 */
[----:B------:R-:W-:Y:S01]  /*0810*/  STG.E desc[UR6][R2.64], R18 ;  /* 0x0000001202007986 */ /* 0x000fe2000c101906 */
[----:B------:R-:W-:Y:S05]  /*0820*/  EXIT ;  /* 0x000000000000794d */ /* 0x000fea0003800000 */
.L_x_3:
[----:B------:R-:W-:-:S00]  /*0830*/  BRA `(.L_x_3) ;  /* 0xfffffffc00fc7947 */ /* 0x000fc0000383ffff */
[----:B------:R-:W-:-:S00]  /*0840*/  NOP ;  /* 0x0000000000007918 */ /* 0x000fc00000000000 */
        /* <DEDUP_REMOVED lines=11> */
.L_x_4:


//--------------------- .nv.shared.reserved.0     --------------------------
	.section	.nv.shared.reserved.0,"aw",@nobits
	.weak		__nv_reservedSMEM_offset_0_alias
	.size		__nv_reservedSMEM_offset_0_alias, 0, 64
	.other		__nv_reservedSMEM_offset_0_alias,@"STO_CUDA_RESERVED_SHARED STV_DEFAULT"
__nv_reservedSMEM_offset_0_alias:
	.zero		0
	.zero		64


//--------------------- .nv.constant0._Z15matrixMulKernelPKfS0_Pfii --------------------------
	.section	.nv.constant0._Z15matrixMulKernelPKfS0_Pfii,"a",@progbits
	.sectionflags	@""
	.align	4
.nv.constant0._Z15matrixMulKernelPKfS0_Pfii:
	.zero		928


//--------------------- SYMBOLS --------------------------

	.type		.nv.reservedSmem.offset0,@object
	.size		.nv.reservedSmem.offset0,0x4
